//
// Generated by NVIDIA NVVM Compiler
//
// Compiler Build ID: CL-36424714
// Cuda compilation tools, release 13.0, V13.0.88
// Based on NVVM 20.0.0
//

.version 9.0
.target sm_100
.address_size 64

	// .globl	_Z4add1Pii

.visible .entry _Z4add1Pii(
	.param .u64 .ptr .align 1 _Z4add1Pii_param_0,
	.param .u32 _Z4add1Pii_param_1
)
{
	.reg .pred 	%p<6>;
	.reg .b32 	%r<37>;
	.reg .b64 	%rd<8>;

	ld.param.u64 	%rd3, [_Z4add1Pii_param_0];
	ld.param.u32 	%r12, [_Z4add1Pii_param_1];
	cvta.to.global.u64 	%rd1, %rd3;
	mov.u32 	%r13, %nctaid.x;
	mov.u32 	%r14, %ntid.x;
	mul.lo.s32 	%r15, %r13, %r14;
	div.u32 	%r16, %r12, %r15;
	mov.u32 	%r17, %ctaid.x;
	mov.u32 	%r18, %tid.x;
	mad.lo.s32 	%r19, %r14, %r17, %r18;
	mul.lo.s32 	%r1, %r19, %r16;
	add.s32 	%r20, %r1, %r16;
	min.s32 	%r2, %r20, %r12;
	setp.ge.s32 	%p1, %r1, %r2;
	@%p1 bra 	$L__BB0_7;
	sub.s32 	%r21, %r2, %r1;
	and.b32  	%r3, %r21, 3;
	setp.eq.s32 	%p2, %r3, 0;
	mov.u32 	%r35, %r1;
	@%p2 bra 	$L__BB0_4;
	neg.s32 	%r33, %r3;
	mov.u32 	%r35, %r1;
$L__BB0_3:
	.pragma "nounroll";
	mul.wide.s32 	%rd4, %r35, 4;
	add.s64 	%rd5, %rd1, %rd4;
	ld.global.u32 	%r22, [%rd5];
	add.s32 	%r23, %r22, 1;
	st.global.u32 	[%rd5], %r23;
	add.s32 	%r35, %r35, 1;
	add.s32 	%r33, %r33, 1;
	setp.ne.s32 	%p3, %r33, 0;
	@%p3 bra 	$L__BB0_3;
$L__BB0_4:
	sub.s32 	%r24, %r1, %r2;
	setp.gt.u32 	%p4, %r24, -4;
	@%p4 bra 	$L__BB0_7;
	add.s64 	%rd2, %rd1, 8;
$L__BB0_6:
	mul.wide.s32 	%rd6, %r35, 4;
	add.s64 	%rd7, %rd2, %rd6;
	ld.global.u32 	%r25, [%rd7+-8];
	add.s32 	%r26, %r25, 1;
	st.global.u32 	[%rd7+-8], %r26;
	ld.global.u32 	%r27, [%rd7+-4];
	add.s32 	%r28, %r27, 1;
	st.global.u32 	[%rd7+-4], %r28;
	ld.global.u32 	%r29, [%rd7];
	add.s32 	%r30, %r29, 1;
	st.global.u32 	[%rd7], %r30;
	ld.global.u32 	%r31, [%rd7+4];
	add.s32 	%r32, %r31, 1;
	st.global.u32 	[%rd7+4], %r32;
	add.s32 	%r35, %r35, 4;
	setp.lt.s32 	%p5, %r35, %r2;
	@%p5 bra 	$L__BB0_6;
$L__BB0_7:
	ret;

}


// ===== COMPILED SASS (sm_100) =====

	.target	sm_100

	.elftype	@"ET_EXEC"


//--------------------- .note.nv.tkinfo           --------------------------
	.section	.note.nv.tkinfo,"",@"SHT_NOTE"
	.sectionflags	@"SHF_NOTE_NV_TKINFO"
	.tkinfo
        /*0018*/ 	.word	0x00000002
        /*0030*/ 	.string	""
        /*0030*/ 	.string	"ptxas"
        /*0030*/ 	.string	"Cuda compilation tools, release 13.0, V13.0.88"
        /*0030*/ 	.string	"Build cuda_13.0.r13.0/compiler.36424714_0"
        /*0030*/ 	.string	"-arch sm_100 -m 64 "



//--------------------- .note.nv.cuinfo           --------------------------
	.section	.note.nv.cuinfo,"",@"SHT_NOTE"
	.sectionflags	@"SHF_NOTE_NV_CUINFO"
        /*0018*/ 	.short	0x0002
        /*001a*/ 	.short	0x0064
        /*001c*/ 	.short	0x0082
	.zero		2


//--------------------- .nv.info                  --------------------------
	.section	.nv.info,"",@"SHT_CUDA_INFO"
	.align	4


	//----- nvinfo : EIATTR_REGCOUNT
	.align		4
        /*0000*/ 	.byte	0x04, 0x2f
        /*0002*/ 	.short	(.L_1 - .L_0)
	.align		4
.L_0:
        /*0004*/ 	.word	index@(_Z4add1Pii)
        /*0008*/ 	.word	0x00000010


	//----- nvinfo : EIATTR_FRAME_SIZE
	.align		4
.L_1:
        /*000c*/ 	.byte	0x04, 0x11
        /*000e*/ 	.short	(.L_3 - .L_2)
	.align		4
.L_2:
        /*0010*/ 	.word	index@(_Z4add1Pii)
        /*0014*/ 	.word	0x00000000


	//----- nvinfo : EIATTR_MIN_STACK_SIZE
	.align		4
.L_3:
        /*0018*/ 	.byte	0x04, 0x12
        /*001a*/ 	.short	(.L_5 - .L_4)
	.align		4
.L_4:
        /*001c*/ 	.word	index@(_Z4add1Pii)
        /*0020*/ 	.word	0x00000000
.L_5:


//--------------------- .nv.compat                --------------------------
	.section	.nv.compat,"",@"SHT_CUDA_COMPAT_INFO"
	.align	4
        /*0000*/ 	.byte	0x02, 0x09, 0x00, 0x00, 0x02, 0x02, 0x01, 0x00, 0x02, 0x05, 0x05, 0x00, 0x03, 0x07, 0x01, 0x01
        /*0010*/ 	.byte	0x02, 0x03, 0x00, 0x00, 0x02, 0x06, 0x01, 0x00, 0x04, 0x0b, 0x08, 0x00, 0x09, 0x00, 0x00, 0x00
        /*0020*/ 	.byte	0x00, 0x00, 0x00, 0x00


//--------------------- .nv.info._Z4add1Pii       --------------------------
	.section	.nv.info._Z4add1Pii,"",@"SHT_CUDA_INFO"
	.sectionflags	@""
	.align	4


	//----- nvinfo : EIATTR_CUDA_API_VERSION
	.align		4
        /*0000*/ 	.byte	0x04, 0x37
        /*0002*/ 	.short	(.L_7 - .L_6)
.L_6:
        /*0004*/ 	.word	0x00000082


	//----- nvinfo : EIATTR_KPARAM_INFO
	.align		4
.L_7:
        /*0008*/ 	.byte	0x04, 0x17
        /*000a*/ 	.short	(.L_9 - .L_8)
.L_8:
        /*000c*/ 	.word	0x00000000
        /*0010*/ 	.short	0x0001
        /*0012*/ 	.short	0x0008
        /*0014*/ 	.byte	0x00, 0xf0, 0x11, 0x00


	//----- nvinfo : EIATTR_KPARAM_INFO
	.align		4
.L_9:
        /*0018*/ 	.byte	0x04, 0x17
        /*001a*/ 	.short	(.L_11 - .L_10)
.L_10:
        /*001c*/ 	.word	0x00000000
        /*0020*/ 	.short	0x0000
        /*0022*/ 	.short	0x0000
        /*0024*/ 	.byte	0x00, 0xf5, 0x21, 0x00


	//----- nvinfo : EIATTR_SPARSE_MMA_MASK
	.align		4
.L_11:
        /*0028*/ 	.byte	0x03, 0x50
        /*002a*/ 	.short	0x0000


	//----- nvinfo : EIATTR_MAXREG_COUNT
	.align		4
        /*002c*/ 	.byte	0x03, 0x1b
        /*002e*/ 	.short	0x00ff


	//----- nvinfo : EIATTR_MERCURY_ISA_VERSION
	.align		4
        /*0030*/ 	.byte	0x03, 0x5f
        /*0032*/ 	.short	0x0101


	//----- nvinfo : EIATTR_VRC_CTA_INIT_COUNT
	.align		4
        /*0034*/ 	.byte	0x02, 0x4a
	.zero		1
	.zero		1


	//----- nvinfo : EIATTR_EXIT_INSTR_OFFSETS
	.align		4
        /*0038*/ 	.byte	0x04, 0x1c
        /*003a*/ 	.short	(.L_13 - .L_12)


	//   ....[0]....
.L_12:
        /*003c*/ 	.word	0x000001d0


	//   ....[1]....
        /*0040*/ 	.word	0x00000300


	//   ....[2]....
        /*0044*/ 	.word	0x00000460


	//----- nvinfo : EIATTR_CRS_STACK_SIZE
	.align		4
.L_13:
        /*0048*/ 	.byte	0x04, 0x1e
        /*004a*/ 	.short	(.L_15 - .L_14)
.L_14:
        /*004c*/ 	.word	0x00000000


	//----- nvinfo : EIATTR_CBANK_PARAM_SIZE
	.align		4
.L_15:
        /*0050*/ 	.byte	0x03, 0x19
        /*0052*/ 	.short	0x000c


	//----- nvinfo : EIATTR_PARAM_CBANK
	.align		4
        /*0054*/ 	.byte	0x04, 0x0a
        /*0056*/ 	.short	(.L_17 - .L_16)
	.align		4
.L_16:
        /*0058*/ 	.word	index@(.nv.constant0._Z4add1Pii)
        /*005c*/ 	.short	0x0380
        /*005e*/ 	.short	0x000c


	//----- nvinfo : EIATTR_SW_WAR
	.align		4
.L_17:
        /*0060*/ 	.byte	0x04, 0x36
        /*0062*/ 	.short	(.L_19 - .L_18)
.L_18:
        /*0064*/ 	.word	0x00000008
.L_19:


//--------------------- .nv.callgraph             --------------------------
	.section	.nv.callgraph,"",@"SHT_CUDA_CALLGRAPH"
	.align	4
	.sectionentsize	8
	.align		4
        /*0000*/ 	.word	0x00000000
	.align		4
        /*0004*/ 	.word	0xffffffff
	.align		4
        /*0008*/ 	.word	0x00000000
	.align		4
        /*000c*/ 	.word	0xfffffffe
	.align		4
        /*0010*/ 	.word	0x00000000
	.align		4
        /*0014*/ 	.word	0xfffffffd
	.align		4
        /*0018*/ 	.word	0x00000000
	.align		4
        /*001c*/ 	.word	0xfffffffc


//--------------------- .text._Z4add1Pii          --------------------------
	.section	.text._Z4add1Pii,"ax",@progbits
	.align	128
        .global         _Z4add1Pii
        .type           _Z4add1Pii,@function
        .size           _Z4add1Pii,(.L_x_5 - _Z4add1Pii)
        .other          _Z4add1Pii,@"STO_CUDA_ENTRY STV_DEFAULT"
_Z4add1Pii:
.text._Z4add1Pii:
[----:B------:R-:W-:Y:S01]  /*0000*/  LDC R1, c[0x0][0x37c] ;  /* 0x0000df00ff017b82 */ /* 0x000fe20000000800 */
[----:B------:R-:W0:Y:S07]  /*0010*/  LDCU UR4, c[0x0][0x370] ;  /* 0x00006e00ff0477ac */ /* 0x000e2e0008000800 */
[----:B------:R-:W1:Y:S01]  /*0020*/  LDC R4, c[0x0][0x388] ;  /* 0x0000e200ff047b82 */ /* 0x000e620000000800 */
[----:B------:R-:W0:Y:S02]  /*0030*/  LDCU UR5, c[0x0][0x360] ;  /* 0x00006c00ff0577ac */ /* 0x000e240008000800 */
[----:B0-----:R-:W-:-:S06]  /*0040*/  UIMAD UR4, UR4, UR5, URZ ;  /* 0x00000005040472a4 */ /* 0x001fcc000f8e02ff */
[----:B------:R-:W-:Y:S01]  /*0050*/  IMAD R5, RZ, RZ, -UR4 ;  /* 0x80000004ff057e24 */ /* 0x000fe2000f8e02ff */
[----:B------:R-:W-:Y:S02]  /*0060*/  ISETP.NE.U32.AND P2, PT, RZ, UR4, PT ;  /* 0x00000004ff007c0c */ /* 0x000fe4000bf45070 */
[----:B------:R-:W0:Y:S08]  /*0070*/  I2F.U32.RP R0, UR4 ;  /* 0x0000000400007d06 */ /* 0x000e300008209000 */
[----:B0-----:R-:W0:Y:S02]  /*0080*/  MUFU.RCP R0, R0 ;  /* 0x0000000000007308 */ /* 0x001e240000001000 */
[----:B0-----:R-:W-:-:S06]  /*0090*/  VIADD R2, R0, 0xffffffe ;  /* 0x0ffffffe00027836 */ /* 0x001fcc0000000000 */
[----:B------:R0:W2:Y:S02]  /*00a0*/  F2I.FTZ.U32.TRUNC.NTZ R3, R2 ;  /* 0x0000000200037305 */ /* 0x0000a4000021f000 */
[----:B0-----:R-:W-:Y:S02]  /*00b0*/  HFMA2 R2, -RZ, RZ, 0, 0 ;  /* 0x00000000ff027431 */ /* 0x001fe400000001ff */
[----:B--2---:R-:W-:-:S04]  /*00c0*/  IMAD R5, R5, R3, RZ ;  /* 0x0000000305057224 */ /* 0x004fc800078e02ff */
[----:B------:R-:W-:Y:S02]  /*00d0*/  IMAD.HI.U32 R3, R3, R5, R2 ;  /* 0x0000000503037227 */ /* 0x000fe400078e0002 */
[----:B------:R-:W0:Y:S04]  /*00e0*/  S2R R2, SR_CTAID.X ;  /* 0x0000000000027919 */ /* 0x000e280000002500 */
[----:B-1----:R-:W-:-:S04]  /*00f0*/  IMAD.HI.U32 R3, R3, R4, RZ ;  /* 0x0000000403037227 */ /* 0x002fc800078e00ff */
[----:B------:R-:W-:-:S04]  /*0100*/  IMAD.MOV R5, RZ, RZ, -R3 ;  /* 0x000000ffff057224 */ /* 0x000fc800078e0a03 */
[----:B------:R-:W-:Y:S02]  /*0110*/  IMAD R0, R5, UR4, R4 ;  /* 0x0000000405007c24 */ /* 0x000fe4000f8e0204 */
[----:B------:R-:W0:Y:S03]  /*0120*/  S2R R5, SR_TID.X ;  /* 0x0000000000057919 */ /* 0x000e260000002100 */
[----:B------:R-:W-:-:S13]  /*0130*/  ISETP.GE.U32.AND P0, PT, R0, UR4, PT ;  /* 0x0000000400007c0c */ /* 0x000fda000bf06070 */
[----:B------:R-:W-:Y:S01]  /*0140*/  @P0 IADD3 R0, PT, PT, R0, -UR4, RZ ;  /* 0x8000000400000c10 */ /* 0x000fe2000fffe0ff */
[----:B------:R-:W-:-:S03]  /*0150*/  @P0 VIADD R3, R3, 0x1 ;  /* 0x0000000103030836 */ /* 0x000fc60000000000 */
[----:B------:R-:W-:Y:S01]  /*0160*/  ISETP.GE.U32.AND P1, PT, R0, UR4, PT ;  /* 0x0000000400007c0c */ /* 0x000fe2000bf26070 */
[----:B0-----:R-:W-:-:S12]  /*0170*/  IMAD R0, R2, UR5, R5 ;  /* 0x0000000502007c24 */ /* 0x001fd8000f8e0205 */
[----:B------:R-:W-:Y:S02]  /*0180*/  @P1 IADD3 R3, PT, PT, R3, 0x1, RZ ;  /* 0x0000000103031810 */ /* 0x000fe40007ffe0ff */
[----:B------:R-:W-:-:S05]  /*0190*/  @!P2 LOP3.LUT R3, RZ, UR4, RZ, 0x33, !PT ;  /* 0x00000004ff03ac12 */ /* 0x000fca000f8e33ff */
[----:B------:R-:W-:-:S05]  /*01a0*/  IMAD R0, R3, R0, RZ ;  /* 0x0000000003007224 */ /* 0x000fca00078e02ff */
[----:B------:R-:W-:-:S04]  /*01b0*/  VIADDMNMX R7, R0, R3, R4, PT ;  /* 0x0000000300077246 */ /* 0x000fc80003800104 */
[----:B------:R-:W-:-:S13]  /*01c0*/  ISETP.GE.AND P0, PT, R0, R7, PT ;  /* 0x000000070000720c */ /* 0x000fda0003f06270 */
[----:B------:R-:W-:Y:S05]  /*01d0*/  @P0 EXIT ;  /* 0x000000000000094d */ /* 0x000fea0003800000 */
[----:B------:R-:W-:Y:S01]  /*01e0*/  IMAD.IADD R2, R7, 0x1, -R0 ;  /* 0x0000000107027824 */ /* 0x000fe200078e0a00 */
[----:B------:R-:W-:Y:S01]  /*01f0*/  IADD3 R3, PT, PT, R0, -R7, RZ ;  /* 0x8000000700037210 */ /* 0x000fe20007ffe0ff */
[----:B------:R-:W0:Y:S01]  /*0200*/  LDCU.64 UR6, c[0x0][0x358] ;  /* 0x00006b00ff0677ac */ /* 0x000e220008000a00 */
[----:B------:R-:W-:Y:S02]  /*0210*/  BSSY.RECONVERGENT B0, `(.L_x_0) ;  /* 0x000000e000007945 */ /* 0x000fe40003800200 */
[----:B------:R-:W-:Y:S02]  /*0220*/  LOP3.LUT P0, R2, R2, 0x3, RZ, 0xc0, !PT ;  /* 0x0000000302027812 */ /* 0x000fe4000780c0ff */
[----:B------:R-:W-:-:S11]  /*0230*/  ISETP.GT.U32.AND P1, PT, R3, -0x4, PT ;  /* 0xfffffffc0300780c */ /* 0x000fd60003f24070 */
[----:B------:R-:W-:Y:S05]  /*0240*/  @!P0 BRA `(.L_x_1) ;  /* 0x0000000000288947 */ /* 0x000fea0003800000 */
[----:B------:R-:W1:Y:S01]  /*0250*/  LDC.64 R4, c[0x0][0x380] ;  /* 0x0000e000ff047b82 */ /* 0x000e620000000a00 */
[----:B------:R-:W-:-:S07]  /*0260*/  IMAD.MOV R6, RZ, RZ, -R2 ;  /* 0x000000ffff067224 */ /* 0x000fce00078e0a02 */
.L_x_2:
[----:B-12---:R-:W-:-:S05]  /*0270*/  IMAD.WIDE R2, R0, 0x4, R4 ;  /* 0x0000000400027825 */ /* 0x006fca00078e0204 */
[----:B0-----:R-:W2:Y:S01]  /*0280*/  LDG.E R8, desc[UR6][R2.64] ;  /* 0x0000000602087981 */ /* 0x001ea2000c1e1900 */
[----:B------:R-:W-:Y:S01]  /*0290*/  VIADD R6, R6, 0x1 ;  /* 0x0000000106067836 */ /* 0x000fe20000000000 */
[----:B------:R-:W-:-:S04]  /*02a0*/  IADD3 R0, PT, PT, R0, 0x1, RZ ;  /* 0x0000000100007810 */ /* 0x000fc80007ffe0ff */
[----:B------:R-:W-:Y:S02]  /*02b0*/  ISETP.NE.AND P0, PT, R6, RZ, PT ;  /* 0x000000ff0600720c */ /* 0x000fe40003f05270 */
[----:B--2---:R-:W-:-:S05]  /*02c0*/  IADD3 R9, PT, PT, R8, 0x1, RZ ;  /* 0x0000000108097810 */ /* 0x004fca0007ffe0ff */
[----:B------:R2:W-:Y:S06]  /*02d0*/  STG.E desc[UR6][R2.64], R9 ;  /* 0x0000000902007986 */ /* 0x0005ec000c101906 */
[----:B------:R-:W-:Y:S05]  /*02e0*/  @P0 BRA `(.L_x_2) ;  /* 0xfffffffc00e00947 */ /* 0x000fea000383ffff */
.L_x_1:
[----:B0-----:R-:W-:Y:S05]  /*02f0*/  BSYNC.RECONVERGENT B0 ;  /* 0x0000000000007941 */ /* 0x001fea0003800200 */
.L_x_0:
[----:B------:R-:W-:Y:S05]  /*0300*/  @P1 EXIT ;  /* 0x000000000000194d */ /* 0x000fea0003800000 */
[----:B------:R-:W0:Y:S02]  /*0310*/  LDCU.64 UR4, c[0x0][0x380] ;  /* 0x00007000ff0477ac */ /* 0x000e240008000a00 */
[----:B0-----:R-:W-:-:S04]  /*0320*/  UIADD3 UR4, UP0, UPT, UR4, 0x8, URZ ;  /* 0x0000000804047890 */ /* 0x001fc8000ff1e0ff */
[----:B------:R-:W-:-:S12]  /*0330*/  UIADD3.X UR5, UPT, UPT, URZ, UR5, URZ, UP0, !UPT ;  /* 0x00000005ff057290 */ /* 0x000fd800087fe4ff */
.L_x_3:
[----:B0-2---:R-:W-:Y:S01]  /*0340*/  MOV R3, UR5 ;  /* 0x0000000500037c02 */ /* 0x005fe20008000f00 */
[----:B------:R-:W-:-:S04]  /*0350*/  IMAD.U32 R2, RZ, RZ, UR4 ;  /* 0x00000004ff027e24 */ /* 0x000fc8000f8e00ff */
[----:B------:R-:W-:-:S05]  /*0360*/  IMAD.WIDE R2, R0, 0x4, R2 ;  /* 0x0000000400027825 */ /* 0x000fca00078e0202 */
[----:B------:R-:W2:Y:S04]  /*0370*/  LDG.E R4, desc[UR6][R2.64+-0x8] ;  /* 0xfffff80602047981 */ /* 0x000ea8000c1e1900 */
[----:B------:R-:W3:Y:S04]  /*0380*/  LDG.E R6, desc[UR6][R2.64+-0x4] ;  /* 0xfffffc0602067981 */ /* 0x000ee8000c1e1900 */
[----:B------:R-:W4:Y:S04]  /*0390*/  LDG.E R8, desc[UR6][R2.64] ;  /* 0x0000000602087981 */ /* 0x000f28000c1e1900 */
[----:B------:R-:W5:Y:S01]  /*03a0*/  LDG.E R10, desc[UR6][R2.64+0x4] ;  /* 0x00000406020a7981 */ /* 0x000f62000c1e1900 */
[----:B------:R-:W-:-:S05]  /*03b0*/  VIADD R0, R0, 0x4 ;  /* 0x0000000400007836 */ /* 0x000fca0000000000 */
[----:B------:R-:W-:Y:S01]  /*03c0*/  ISETP.GE.AND P0, PT, R0, R7, PT ;  /* 0x000000070000720c */ /* 0x000fe20003f06270 */
[----:B--2---:R-:W-:Y:S01]  /*03d0*/  VIADD R5, R4, 0x1 ;  /* 0x0000000104057836 */ /* 0x004fe20000000000 */
[----:B---3--:R-:W-:-:S04]  /*03e0*/  IADD3 R9, PT, PT, R6, 0x1, RZ ;  /* 0x0000000106097810 */ /* 0x008fc80007ffe0ff */
[----:B------:R0:W-:Y:S01]  /*03f0*/  STG.E desc[UR6][R2.64+-0x8], R5 ;  /* 0xfffff80502007986 */ /* 0x0001e2000c101906 */
[----:B----4-:R-:W-:-:S03]  /*0400*/  VIADD R11, R8, 0x1 ;  /* 0x00000001080b7836 */ /* 0x010fc60000000000 */
[----:B------:R0:W-:Y:S01]  /*0410*/  STG.E desc[UR6][R2.64+-0x4], R9 ;  /* 0xfffffc0902007986 */ /* 0x0001e2000c101906 */
[----:B-----5:R-:W-:-:S03]  /*0420*/  IADD3 R13, PT, PT, R10, 0x1, RZ ;  /* 0x000000010a0d7810 */ /* 0x020fc60007ffe0ff */
[----:B------:R0:W-:Y:S04]  /*0430*/  STG.E desc[UR6][R2.64], R11 ;  /* 0x0000000b02007986 */ /* 0x0001e8000c101906 */
[----:B------:R0:W-:Y:S01]  /*0440*/  STG.E desc[UR6][R2.64+0x4], R13 ;  /* 0x0000040d02007986 */ /* 0x0001e2000c101906 */
[----:B------:R-:W-:Y:S05]  /*0450*/  @!P0 BRA `(.L_x_3) ;  /* 0xfffffffc00b88947 */ /* 0x000fea000383ffff */
[----:B------:R-:W-:Y:S05]  /*0460*/  EXIT ;  /* 0x000000000000794d */ /* 0x000fea0003800000 */
.L_x_4:
[----:B------:R-:W-:-:S00]  /*0470*/  BRA `(.L_x_4) ;  /* 0xfffffffc00fc7947 */ /* 0x000fc0000383ffff */
[----:B------:R-:W-:-:S00]  /*0480*/  NOP ;  /* 0x0000000000007918 */ /* 0x000fc00000000000 */
[----:B------:R-:W-:-:S00]  /*0490*/  NOP ;  /* 0x0000000000007918 */ /* 0x000fc00000000000 */
[----:B------:R-:W-:-:S00]  /*04a0*/  NOP ;  /* 0x0000000000007918 */ /* 0x000fc00000000000 */
[----:B------:R-:W-:-:S00]  /*04b0*/  NOP ;  /* 0x0000000000007918 */ /* 0x000fc00000000000 */
[----:B------:R-:W-:-:S00]  /*04c0*/  NOP ;  /* 0x0000000000007918 */ /* 0x000fc00000000000 */
[----:B------:R-:W-:-:S00]  /*04d0*/  NOP ;  /* 0x0000000000007918 */ /* 0x000fc00000000000 */
[----:B------:R-:W-:-:S00]  /*04e0*/  NOP ;  /* 0x0000000000007918 */ /* 0x000fc00000000000 */
[----:B------:R-:W-:-:S00]  /*04f0*/  NOP ;  /* 0x0000000000007918 */ /* 0x000fc00000000000 */
.L_x_5:


//--------------------- .nv.shared.reserved.0     --------------------------
	.section	.nv.shared.reserved.0,"aw",@nobits
	.weak		__nv_reservedSMEM_offset_0_alias
	.size		__nv_reservedSMEM_offset_0_alias, 0, 64
	.other		__nv_reservedSMEM_offset_0_alias,@"STO_CUDA_RESERVED_SHARED STV_DEFAULT"
__nv_reservedSMEM_offset_0_alias:
	.zero		0
	.zero		64


//--------------------- .nv.constant0._Z4add1Pii  --------------------------
	.section	.nv.constant0._Z4add1Pii,"a",@progbits
	.sectionflags	@""
	.align	4
.nv.constant0._Z4add1Pii:
	.zero		908


//--------------------- SYMBOLS --------------------------

	.type		.nv.reservedSmem.offset0,@object
	.size		.nv.reservedSmem.offset0,0x4
